//
// Generated by NVIDIA NVVM Compiler
//
// Compiler Build ID: CL-36424714
// Cuda compilation tools, release 13.0, V13.0.88
// Based on NVVM 20.0.0
//

.version 9.0
.target sm_100
.address_size 64

	// .globl	_Z20findTheMaxElementGPUPi

.visible .entry _Z20findTheMaxElementGPUPi(
	.param .u64 .ptr .align 1 _Z20findTheMaxElementGPUPi_param_0
)
{
	.reg .pred 	%p<5>;
	.reg .b32 	%r<14>;
	.reg .b64 	%rd<7>;

	ld.param.u64 	%rd3, [_Z20findTheMaxElementGPUPi_param_0];
	cvta.to.global.u64 	%rd1, %rd3;
	mov.u32 	%r6, %ctaid.x;
	mov.u32 	%r1, %ntid.x;
	mov.u32 	%r7, %tid.x;
	mad.lo.s32 	%r2, %r6, %r1, %r7;
	setp.lt.u32 	%p1, %r1, 2;
	@%p1 bra 	$L__BB0_6;
	mul.wide.u32 	%rd4, %r2, 4;
	add.s64 	%rd2, %rd1, %rd4;
	mov.b32 	%r13, 1;
$L__BB0_2:
	mov.u32 	%r3, %r13;
	shl.b32 	%r13, %r3, 1;
	add.s32 	%r9, %r13, -1;
	and.b32  	%r10, %r9, %r2;
	setp.ne.s32 	%p2, %r10, 0;
	@%p2 bra 	$L__BB0_5;
	ld.global.u32 	%r11, [%rd2];
	add.s32 	%r12, %r3, %r2;
	mul.wide.u32 	%rd5, %r12, 4;
	add.s64 	%rd6, %rd1, %rd5;
	ld.global.u32 	%r5, [%rd6];
	setp.ge.s32 	%p3, %r11, %r5;
	@%p3 bra 	$L__BB0_5;
	st.global.u32 	[%rd2], %r5;
$L__BB0_5:
	setp.lt.u32 	%p4, %r13, %r1;
	@%p4 bra 	$L__BB0_2;
$L__BB0_6:
	ret;

}


// ===== COMPILED SASS (sm_100) =====

	.target	sm_100

	.elftype	@"ET_EXEC"


//--------------------- .note.nv.tkinfo           --------------------------
	.section	.note.nv.tkinfo,"",@"SHT_NOTE"
	.sectionflags	@"SHF_NOTE_NV_TKINFO"
	.tkinfo
        /*0018*/ 	.word	0x00000002
        /*0030*/ 	.string	""
        /*0030*/ 	.string	"ptxas"
        /*0030*/ 	.string	"Cuda compilation tools, release 13.0, V13.0.88"
        /*0030*/ 	.string	"Build cuda_13.0.r13.0/compiler.36424714_0"
        /*0030*/ 	.string	"-arch sm_100 -m 64 "



//--------------------- .note.nv.cuinfo           --------------------------
	.section	.note.nv.cuinfo,"",@"SHT_NOTE"
	.sectionflags	@"SHF_NOTE_NV_CUINFO"
        /*0018*/ 	.short	0x0002
        /*001a*/ 	.short	0x0064
        /*001c*/ 	.short	0x0082
	.zero		2


//--------------------- .nv.info                  --------------------------
	.section	.nv.info,"",@"SHT_CUDA_INFO"
	.align	4


	//----- nvinfo : EIATTR_REGCOUNT
	.align		4
        /*0000*/ 	.byte	0x04, 0x2f
        /*0002*/ 	.short	(.L_1 - .L_0)
	.align		4
.L_0:
        /*0004*/ 	.word	index@(_Z20findTheMaxElementGPUPi)
        /*0008*/ 	.word	0x0000000c


	//----- nvinfo : EIATTR_FRAME_SIZE
	.align		4
.L_1:
        /*000c*/ 	.byte	0x04, 0x11
        /*000e*/ 	.short	(.L_3 - .L_2)
	.align		4
.L_2:
        /*0010*/ 	.word	index@(_Z20findTheMaxElementGPUPi)
        /*0014*/ 	.word	0x00000000


	//----- nvinfo : EIATTR_MIN_STACK_SIZE
	.align		4
.L_3:
        /*0018*/ 	.byte	0x04, 0x12
        /*001a*/ 	.short	(.L_5 - .L_4)
	.align		4
.L_4:
        /*001c*/ 	.word	index@(_Z20findTheMaxElementGPUPi)
        /*0020*/ 	.word	0x00000000
.L_5:


//--------------------- .nv.compat                --------------------------
	.section	.nv.compat,"",@"SHT_CUDA_COMPAT_INFO"
	.align	4
        /*0000*/ 	.byte	0x02, 0x09, 0x00, 0x00, 0x02, 0x02, 0x01, 0x00, 0x02, 0x05, 0x05, 0x00, 0x03, 0x07, 0x01, 0x01
        /*0010*/ 	.byte	0x02, 0x03, 0x00, 0x00, 0x02, 0x06, 0x01, 0x00, 0x04, 0x0b, 0x08, 0x00, 0x09, 0x00, 0x00, 0x00
        /*0020*/ 	.byte	0x00, 0x00, 0x00, 0x00


//--------------------- .nv.info._Z20findTheMaxElementGPUPi --------------------------
	.section	.nv.info._Z20findTheMaxElementGPUPi,"",@"SHT_CUDA_INFO"
	.sectionflags	@""
	.align	4


	//----- nvinfo : EIATTR_CUDA_API_VERSION
	.align		4
        /*0000*/ 	.byte	0x04, 0x37
        /*0002*/ 	.short	(.L_7 - .L_6)
.L_6:
        /*0004*/ 	.word	0x00000082


	//----- nvinfo : EIATTR_KPARAM_INFO
	.align		4
.L_7:
        /*0008*/ 	.byte	0x04, 0x17
        /*000a*/ 	.short	(.L_9 - .L_8)
.L_8:
        /*000c*/ 	.word	0x00000000
        /*0010*/ 	.short	0x0000
        /*0012*/ 	.short	0x0000
        /*0014*/ 	.byte	0x00, 0xf5, 0x21, 0x00


	//----- nvinfo : EIATTR_SPARSE_MMA_MASK
	.align		4
.L_9:
        /*0018*/ 	.byte	0x03, 0x50
        /*001a*/ 	.short	0x0000


	//----- nvinfo : EIATTR_MAXREG_COUNT
	.align		4
        /*001c*/ 	.byte	0x03, 0x1b
        /*001e*/ 	.short	0x00ff


	//----- nvinfo : EIATTR_MERCURY_ISA_VERSION
	.align		4
        /*0020*/ 	.byte	0x03, 0x5f
        /*0022*/ 	.short	0x0101


	//----- nvinfo : EIATTR_VRC_CTA_INIT_COUNT
	.align		4
        /*0024*/ 	.byte	0x02, 0x4a
	.zero		1
	.zero		1


	//----- nvinfo : EIATTR_EXIT_INSTR_OFFSETS
	.align		4
        /*0028*/ 	.byte	0x04, 0x1c
        /*002a*/ 	.short	(.L_11 - .L_10)


	//   ....[0]....
.L_10:
        /*002c*/ 	.word	0x00000050


	//   ....[1]....
        /*0030*/ 	.word	0x000001b0


	//----- nvinfo : EIATTR_CRS_STACK_SIZE
	.align		4
.L_11:
        /*0034*/ 	.byte	0x04, 0x1e
        /*0036*/ 	.short	(.L_13 - .L_12)
.L_12:
        /*0038*/ 	.word	0x00000000


	//----- nvinfo : EIATTR_CBANK_PARAM_SIZE
	.align		4
.L_13:
        /*003c*/ 	.byte	0x03, 0x19
        /*003e*/ 	.short	0x0008


	//----- nvinfo : EIATTR_PARAM_CBANK
	.align		4
        /*0040*/ 	.byte	0x04, 0x0a
        /*0042*/ 	.short	(.L_15 - .L_14)
	.align		4
.L_14:
        /*0044*/ 	.word	index@(.nv.constant0._Z20findTheMaxElementGPUPi)
        /*0048*/ 	.short	0x0380
        /*004a*/ 	.short	0x0008


	//----- nvinfo : EIATTR_SW_WAR
	.align		4
.L_15:
        /*004c*/ 	.byte	0x04, 0x36
        /*004e*/ 	.short	(.L_17 - .L_16)
.L_16:
        /*0050*/ 	.word	0x00000008
.L_17:


//--------------------- .nv.callgraph             --------------------------
	.section	.nv.callgraph,"",@"SHT_CUDA_CALLGRAPH"
	.align	4
	.sectionentsize	8
	.align		4
        /*0000*/ 	.word	0x00000000
	.align		4
        /*0004*/ 	.word	0xffffffff
	.align		4
        /*0008*/ 	.word	0x00000000
	.align		4
        /*000c*/ 	.word	0xfffffffe
	.align		4
        /*0010*/ 	.word	0x00000000
	.align		4
        /*0014*/ 	.word	0xfffffffd
	.align		4
        /*0018*/ 	.word	0x00000000
	.align		4
        /*001c*/ 	.word	0xfffffffc


//--------------------- .text._Z20findTheMaxElementGPUPi --------------------------
	.section	.text._Z20findTheMaxElementGPUPi,"ax",@progbits
	.align	128
        .global         _Z20findTheMaxElementGPUPi
        .type           _Z20findTheMaxElementGPUPi,@function
        .size           _Z20findTheMaxElementGPUPi,(.L_x_4 - _Z20findTheMaxElementGPUPi)
        .other          _Z20findTheMaxElementGPUPi,@"STO_CUDA_ENTRY STV_DEFAULT"
_Z20findTheMaxElementGPUPi:
.text._Z20findTheMaxElementGPUPi:
[----:B------:R-:W-:Y:S08]  /*0000*/  LDC R1, c[0x0][0x37c] ;  /* 0x0000df00ff017b82 */ /* 0x000ff00000000800 */
[----:B------:R-:W0:Y:S01]  /*0010*/  LDC R8, c[0x0][0x360] ;  /* 0x0000d800ff087b82 */ /* 0x000e220000000800 */
[----:B------:R-:W1:Y:S07]  /*0020*/  S2R R9, SR_TID.X ;  /* 0x0000000000097919 */ /* 0x000e6e0000002100 */
[----:B------:R-:W2:Y:S01]  /*0030*/  S2UR UR4, SR_CTAID.X ;  /* 0x00000000000479c3 */ /* 0x000ea20000002500 */
[----:B0-----:R-:W-:-:S13]  /*0040*/  ISETP.GE.U32.AND P0, PT, R8, 0x2, PT ;  /* 0x000000020800780c */ /* 0x001fda0003f06070 */
[----:B-12---:R-:W-:Y:S05]  /*0050*/  @!P0 EXIT ;  /* 0x000000000000894d */ /* 0x006fea0003800000 */
[----:B------:R-:W0:Y:S01]  /*0060*/  LDC.64 R2, c[0x0][0x380] ;  /* 0x0000e000ff027b82 */ /* 0x000e220000000a00 */
[----:B------:R-:W-:Y:S01]  /*0070*/  IMAD R9, R8, UR4, R9 ;  /* 0x0000000408097c24 */ /* 0x000fe2000f8e0209 */
[----:B------:R-:W1:Y:S01]  /*0080*/  LDCU.64 UR8, c[0x0][0x358] ;  /* 0x00006b00ff0877ac */ /* 0x000e620008000a00 */
[----:B------:R-:W-:-:S05]  /*0090*/  UMOV UR4, 0x1 ;  /* 0x0000000100047882 */ /* 0x000fca0000000000 */
[----:B------:R-:W2:Y:S01]  /*00a0*/  LDC.64 R6, c[0x0][0x380] ;  /* 0x0000e000ff067b82 */ /* 0x000ea20000000a00 */
[----:B01----:R-:W-:-:S07]  /*00b0*/  IMAD.WIDE.U32 R2, R9, 0x4, R2 ;  /* 0x0000000409027825 */ /* 0x003fce00078e0002 */
.L_x_2:
[----:B------:R-:W-:Y:S01]  /*00c0*/  UMOV UR5, UR4 ;  /* 0x0000000400057c82 */ /* 0x000fe20008000000 */
[----:B------:R-:W-:Y:S01]  /*00d0*/  USHF.L.U32 UR4, UR4, 0x1, URZ ;  /* 0x0000000104047899 */ /* 0x000fe200080006ff */
[----:B------:R-:W-:Y:S03]  /*00e0*/  BSSY.RECONVERGENT B0, `(.L_x_0) ;  /* 0x000000b000007945 */ /* 0x000fe60003800200 */
[----:B------:R-:W-:Y:S02]  /*00f0*/  UIADD3 UR6, UPT, UPT, UR4, -0x1, URZ ;  /* 0xffffffff04067890 */ /* 0x000fe4000fffe0ff */
[----:B------:R-:W-:-:S04]  /*0100*/  ISETP.LE.U32.AND P0, PT, R8, UR4, PT ;  /* 0x0000000408007c0c */ /* 0x000fc8000bf03070 */
[----:B------:R-:W-:-:S13]  /*0110*/  LOP3.LUT P1, RZ, R9, UR6, RZ, 0xc0, !PT ;  /* 0x0000000609ff7c12 */ /* 0x000fda000f82c0ff */
[----:B0-----:R-:W-:Y:S05]  /*0120*/  @P1 BRA `(.L_x_1) ;  /* 0x0000000000181947 */ /* 0x001fea0003800000 */
[----:B------:R-:W-:Y:S01]  /*0130*/  IADD3 R5, PT, PT, R9, UR5, RZ ;  /* 0x0000000509057c10 */ /* 0x000fe2000fffe0ff */
[----:B------:R-:W3:Y:S04]  /*0140*/  LDG.E R0, desc[UR8][R2.64] ;  /* 0x0000000802007981 */ /* 0x000ee8000c1e1900 */
[----:B--2---:R-:W-:-:S06]  /*0150*/  IMAD.WIDE.U32 R4, R5, 0x4, R6 ;  /* 0x0000000405047825 */ /* 0x004fcc00078e0006 */
[----:B------:R-:W3:Y:S02]  /*0160*/  LDG.E R5, desc[UR8][R4.64] ;  /* 0x0000000804057981 */ /* 0x000ee4000c1e1900 */
[----:B---3--:R-:W-:-:S13]  /*0170*/  ISETP.GE.AND P1, PT, R0, R5, PT ;  /* 0x000000050000720c */ /* 0x008fda0003f26270 */
[----:B------:R0:W-:Y:S02]  /*0180*/  @!P1 STG.E desc[UR8][R2.64], R5 ;  /* 0x0000000502009986 */ /* 0x0001e4000c101908 */
.L_x_1:
[----:B------:R-:W-:Y:S05]  /*0190*/  BSYNC.RECONVERGENT B0 ;  /* 0x0000000000007941 */ /* 0x000fea0003800200 */
.L_x_0:
[----:B------:R-:W-:Y:S05]  /*01a0*/  @!P0 BRA `(.L_x_2) ;  /* 0xfffffffc00c48947 */ /* 0x000fea000383ffff */
[----:B------:R-:W-:Y:S05]  /*01b0*/  EXIT ;  /* 0x000000000000794d */ /* 0x000fea0003800000 */
.L_x_3:
[----:B------:R-:W-:-:S00]  /*01c0*/  BRA `(.L_x_3) ;  /* 0xfffffffc00fc7947 */ /* 0x000fc0000383ffff */
[----:B------:R-:W-:-:S00]  /*01d0*/  NOP ;  /* 0x0000000000007918 */ /* 0x000fc00000000000 */
        /* <DEDUP_REMOVED lines=10> */
.L_x_4:


//--------------------- .nv.shared.reserved.0     --------------------------
	.section	.nv.shared.reserved.0,"aw",@nobits
	.weak		__nv_reservedSMEM_offset_0_alias
	.size		__nv_reservedSMEM_offset_0_alias, 0, 64
	.other		__nv_reservedSMEM_offset_0_alias,@"STO_CUDA_RESERVED_SHARED STV_DEFAULT"
__nv_reservedSMEM_offset_0_alias:
	.zero		0
	.zero		64


//--------------------- .nv.constant0._Z20findTheMaxElementGPUPi --------------------------
	.section	.nv.constant0._Z20findTheMaxElementGPUPi,"a",@progbits
	.sectionflags	@""
	.align	4
.nv.constant0._Z20findTheMaxElementGPUPi:
	.zero		904


//--------------------- SYMBOLS --------------------------

	.type		.nv.reservedSmem.offset0,@object
	.size		.nv.reservedSmem.offset0,0x4
